//
// Generated by NVIDIA NVVM Compiler
//
// Compiler Build ID: CL-36424714
// Cuda compilation tools, release 13.0, V13.0.88
// Based on NVVM 20.0.0
//

.version 9.0
.target sm_100
.address_size 64

	// .globl	_Z18matrixMulOptimizedPfS_S_i
// _ZZ18matrixMulOptimizedPfS_S_iE3s_A has been demoted
// _ZZ18matrixMulOptimizedPfS_S_iE3s_B has been demoted

.visible .entry _Z18matrixMulOptimizedPfS_S_i(
	.param .u64 .ptr .align 1 _Z18matrixMulOptimizedPfS_S_i_param_0,
	.param .u64 .ptr .align 1 _Z18matrixMulOptimizedPfS_S_i_param_1,
	.param .u64 .ptr .align 1 _Z18matrixMulOptimizedPfS_S_i_param_2,
	.param .u32 _Z18matrixMulOptimizedPfS_S_i_param_3
)
{
	.reg .pred 	%p<4>;
	.reg .b32 	%r<38>;
	.reg .b32 	%f<105>;
	.reg .b64 	%rd<13>;
	// demoted variable
	.shared .align 4 .b8 _ZZ18matrixMulOptimizedPfS_S_iE3s_A[4096];
	// demoted variable
	.shared .align 4 .b8 _ZZ18matrixMulOptimizedPfS_S_iE3s_B[4096];
	ld.param.u64 	%rd3, [_Z18matrixMulOptimizedPfS_S_i_param_0];
	ld.param.u64 	%rd4, [_Z18matrixMulOptimizedPfS_S_i_param_1];
	ld.param.u64 	%rd5, [_Z18matrixMulOptimizedPfS_S_i_param_2];
	ld.param.u32 	%r20, [_Z18matrixMulOptimizedPfS_S_i_param_3];
	mov.u32 	%r21, %ctaid.x;
	mov.u32 	%r22, %ctaid.y;
	mov.u32 	%r1, %tid.x;
	mov.u32 	%r2, %tid.y;
	shl.b32 	%r23, %r22, 5;
	add.s32 	%r3, %r23, %r2;
	shl.b32 	%r4, %r21, 5;
	add.s32 	%r5, %r4, %r1;
	setp.lt.s32 	%p1, %r20, 32;
	mov.f32 	%f104, 0f00000000;
	@%p1 bra 	$L__BB0_3;
	shl.b32 	%r24, %r2, 7;
	mov.u32 	%r25, _ZZ18matrixMulOptimizedPfS_S_iE3s_A;
	add.s32 	%r6, %r25, %r24;
	shl.b32 	%r26, %r1, 2;
	add.s32 	%r7, %r6, %r26;
	mov.u32 	%r27, _ZZ18matrixMulOptimizedPfS_S_iE3s_B;
	add.s32 	%r9, %r27, %r26;
	add.s32 	%r8, %r9, %r24;
	shr.s32 	%r28, %r20, 31;
	shr.u32 	%r29, %r28, 27;
	add.s32 	%r30, %r20, %r29;
	shr.s32 	%r31, %r30, 5;
	neg.s32 	%r37, %r31;
	mad.lo.s32 	%r36, %r20, %r3, %r1;
	mad.lo.s32 	%r32, %r2, %r20, %r1;
	add.s32 	%r35, %r32, %r4;
	shl.b32 	%r13, %r20, 5;
	cvta.to.global.u64 	%rd1, %rd3;
	cvta.to.global.u64 	%rd2, %rd4;
	mov.f32 	%f104, 0f00000000;
$L__BB0_2:
	mul.wide.s32 	%rd6, %r36, 4;
	add.s64 	%rd7, %rd1, %rd6;
	ld.global.f32 	%f6, [%rd7];
	st.shared.f32 	[%r7], %f6;
	mul.wide.u32 	%rd8, %r35, 4;
	add.s64 	%rd9, %rd2, %rd8;
	ld.global.f32 	%f7, [%rd9];
	st.shared.f32 	[%r8], %f7;
	bar.sync 	0;
	ld.shared.f32 	%f8, [%r6];
	ld.shared.f32 	%f9, [%r9];
	fma.rn.f32 	%f10, %f8, %f9, %f104;
	ld.shared.f32 	%f11, [%r6+4];
	ld.shared.f32 	%f12, [%r9+128];
	fma.rn.f32 	%f13, %f11, %f12, %f10;
	ld.shared.f32 	%f14, [%r6+8];
	ld.shared.f32 	%f15, [%r9+256];
	fma.rn.f32 	%f16, %f14, %f15, %f13;
	ld.shared.f32 	%f17, [%r6+12];
	ld.shared.f32 	%f18, [%r9+384];
	fma.rn.f32 	%f19, %f17, %f18, %f16;
	ld.shared.f32 	%f20, [%r6+16];
	ld.shared.f32 	%f21, [%r9+512];
	fma.rn.f32 	%f22, %f20, %f21, %f19;
	ld.shared.f32 	%f23, [%r6+20];
	ld.shared.f32 	%f24, [%r9+640];
	fma.rn.f32 	%f25, %f23, %f24, %f22;
	ld.shared.f32 	%f26, [%r6+24];
	ld.shared.f32 	%f27, [%r9+768];
	fma.rn.f32 	%f28, %f26, %f27, %f25;
	ld.shared.f32 	%f29, [%r6+28];
	ld.shared.f32 	%f30, [%r9+896];
	fma.rn.f32 	%f31, %f29, %f30, %f28;
	ld.shared.f32 	%f32, [%r6+32];
	ld.shared.f32 	%f33, [%r9+1024];
	fma.rn.f32 	%f34, %f32, %f33, %f31;
	ld.shared.f32 	%f35, [%r6+36];
	ld.shared.f32 	%f36, [%r9+1152];
	fma.rn.f32 	%f37, %f35, %f36, %f34;
	ld.shared.f32 	%f38, [%r6+40];
	ld.shared.f32 	%f39, [%r9+1280];
	fma.rn.f32 	%f40, %f38, %f39, %f37;
	ld.shared.f32 	%f41, [%r6+44];
	ld.shared.f32 	%f42, [%r9+1408];
	fma.rn.f32 	%f43, %f41, %f42, %f40;
	ld.shared.f32 	%f44, [%r6+48];
	ld.shared.f32 	%f45, [%r9+1536];
	fma.rn.f32 	%f46, %f44, %f45, %f43;
	ld.shared.f32 	%f47, [%r6+52];
	ld.shared.f32 	%f48, [%r9+1664];
	fma.rn.f32 	%f49, %f47, %f48, %f46;
	ld.shared.f32 	%f50, [%r6+56];
	ld.shared.f32 	%f51, [%r9+1792];
	fma.rn.f32 	%f52, %f50, %f51, %f49;
	ld.shared.f32 	%f53, [%r6+60];
	ld.shared.f32 	%f54, [%r9+1920];
	fma.rn.f32 	%f55, %f53, %f54, %f52;
	ld.shared.f32 	%f56, [%r6+64];
	ld.shared.f32 	%f57, [%r9+2048];
	fma.rn.f32 	%f58, %f56, %f57, %f55;
	ld.shared.f32 	%f59, [%r6+68];
	ld.shared.f32 	%f60, [%r9+2176];
	fma.rn.f32 	%f61, %f59, %f60, %f58;
	ld.shared.f32 	%f62, [%r6+72];
	ld.shared.f32 	%f63, [%r9+2304];
	fma.rn.f32 	%f64, %f62, %f63, %f61;
	ld.shared.f32 	%f65, [%r6+76];
	ld.shared.f32 	%f66, [%r9+2432];
	fma.rn.f32 	%f67, %f65, %f66, %f64;
	ld.shared.f32 	%f68, [%r6+80];
	ld.shared.f32 	%f69, [%r9+2560];
	fma.rn.f32 	%f70, %f68, %f69, %f67;
	ld.shared.f32 	%f71, [%r6+84];
	ld.shared.f32 	%f72, [%r9+2688];
	fma.rn.f32 	%f73, %f71, %f72, %f70;
	ld.shared.f32 	%f74, [%r6+88];
	ld.shared.f32 	%f75, [%r9+2816];
	fma.rn.f32 	%f76, %f74, %f75, %f73;
	ld.shared.f32 	%f77, [%r6+92];
	ld.shared.f32 	%f78, [%r9+2944];
	fma.rn.f32 	%f79, %f77, %f78, %f76;
	ld.shared.f32 	%f80, [%r6+96];
	ld.shared.f32 	%f81, [%r9+3072];
	fma.rn.f32 	%f82, %f80, %f81, %f79;
	ld.shared.f32 	%f83, [%r6+100];
	ld.shared.f32 	%f84, [%r9+3200];
	fma.rn.f32 	%f85, %f83, %f84, %f82;
	ld.shared.f32 	%f86, [%r6+104];
	ld.shared.f32 	%f87, [%r9+3328];
	fma.rn.f32 	%f88, %f86, %f87, %f85;
	ld.shared.f32 	%f89, [%r6+108];
	ld.shared.f32 	%f90, [%r9+3456];
	fma.rn.f32 	%f91, %f89, %f90, %f88;
	ld.shared.f32 	%f92, [%r6+112];
	ld.shared.f32 	%f93, [%r9+3584];
	fma.rn.f32 	%f94, %f92, %f93, %f91;
	ld.shared.f32 	%f95, [%r6+116];
	ld.shared.f32 	%f96, [%r9+3712];
	fma.rn.f32 	%f97, %f95, %f96, %f94;
	ld.shared.f32 	%f98, [%r6+120];
	ld.shared.f32 	%f99, [%r9+3840];
	fma.rn.f32 	%f100, %f98, %f99, %f97;
	ld.shared.f32 	%f101, [%r6+124];
	ld.shared.f32 	%f102, [%r9+3968];
	fma.rn.f32 	%f104, %f101, %f102, %f100;
	bar.sync 	0;
	add.s32 	%r37, %r37, 1;
	setp.ne.s32 	%p2, %r37, 0;
	add.s32 	%r36, %r36, 32;
	add.s32 	%r35, %r35, %r13;
	@%p2 bra 	$L__BB0_2;
$L__BB0_3:
	max.s32 	%r33, %r3, %r5;
	setp.ge.s32 	%p3, %r33, %r20;
	@%p3 bra 	$L__BB0_5;
	mad.lo.s32 	%r34, %r20, %r3, %r5;
	cvta.to.global.u64 	%rd10, %rd5;
	mul.wide.u32 	%rd11, %r34, 4;
	add.s64 	%rd12, %rd10, %rd11;
	st.global.f32 	[%rd12], %f104;
$L__BB0_5:
	ret;

}


// ===== COMPILED SASS (sm_100) =====

	.target	sm_100

	.elftype	@"ET_EXEC"


//--------------------- .note.nv.tkinfo           --------------------------
	.section	.note.nv.tkinfo,"",@"SHT_NOTE"
	.sectionflags	@"SHF_NOTE_NV_TKINFO"
	.tkinfo
        /*0018*/ 	.word	0x00000002
        /*0030*/ 	.string	""
        /*0030*/ 	.string	"ptxas"
        /*0030*/ 	.string	"Cuda compilation tools, release 13.0, V13.0.88"
        /*0030*/ 	.string	"Build cuda_13.0.r13.0/compiler.36424714_0"
        /*0030*/ 	.string	"-arch sm_100 -m 64 "



//--------------------- .note.nv.cuinfo           --------------------------
	.section	.note.nv.cuinfo,"",@"SHT_NOTE"
	.sectionflags	@"SHF_NOTE_NV_CUINFO"
        /*0018*/ 	.short	0x0002
        /*001a*/ 	.short	0x0064
        /*001c*/ 	.short	0x0082
	.zero		2


//--------------------- .nv.info                  --------------------------
	.section	.nv.info,"",@"SHT_CUDA_INFO"
	.align	4


	//----- nvinfo : EIATTR_REGCOUNT
	.align		4
        /*0000*/ 	.byte	0x04, 0x2f
        /*0002*/ 	.short	(.L_1 - .L_0)
	.align		4
.L_0:
        /*0004*/ 	.word	index@(_Z18matrixMulOptimizedPfS_S_i)
        /*0008*/ 	.word	0x0000001e


	//----- nvinfo : EIATTR_FRAME_SIZE
	.align		4
.L_1:
        /*000c*/ 	.byte	0x04, 0x11
        /*000e*/ 	.short	(.L_3 - .L_2)
	.align		4
.L_2:
        /*0010*/ 	.word	index@(_Z18matrixMulOptimizedPfS_S_i)
        /*0014*/ 	.word	0x00000000


	//----- nvinfo : EIATTR_MIN_STACK_SIZE
	.align		4
.L_3:
        /*0018*/ 	.byte	0x04, 0x12
        /*001a*/ 	.short	(.L_5 - .L_4)
	.align		4
.L_4:
        /*001c*/ 	.word	index@(_Z18matrixMulOptimizedPfS_S_i)
        /*0020*/ 	.word	0x00000000
.L_5:


//--------------------- .nv.compat                --------------------------
	.section	.nv.compat,"",@"SHT_CUDA_COMPAT_INFO"
	.align	4
        /*0000*/ 	.byte	0x02, 0x09, 0x00, 0x00, 0x02, 0x02, 0x01, 0x00, 0x02, 0x05, 0x05, 0x00, 0x03, 0x07, 0x01, 0x01
        /*0010*/ 	.byte	0x02, 0x03, 0x00, 0x00, 0x02, 0x06, 0x01, 0x00, 0x04, 0x0b, 0x08, 0x00, 0x09, 0x00, 0x00, 0x00
        /*0020*/ 	.byte	0x00, 0x00, 0x00, 0x00


//--------------------- .nv.info._Z18matrixMulOptimizedPfS_S_i --------------------------
	.section	.nv.info._Z18matrixMulOptimizedPfS_S_i,"",@"SHT_CUDA_INFO"
	.sectionflags	@""
	.align	4


	//----- nvinfo : EIATTR_CUDA_API_VERSION
	.align		4
        /*0000*/ 	.byte	0x04, 0x37
        /*0002*/ 	.short	(.L_7 - .L_6)
.L_6:
        /*0004*/ 	.word	0x00000082


	//----- nvinfo : EIATTR_KPARAM_INFO
	.align		4
.L_7:
        /*0008*/ 	.byte	0x04, 0x17
        /*000a*/ 	.short	(.L_9 - .L_8)
.L_8:
        /*000c*/ 	.word	0x00000000
        /*0010*/ 	.short	0x0003
        /*0012*/ 	.short	0x0018
        /*0014*/ 	.byte	0x00, 0xf0, 0x11, 0x00


	//----- nvinfo : EIATTR_KPARAM_INFO
	.align		4
.L_9:
        /*0018*/ 	.byte	0x04, 0x17
        /*001a*/ 	.short	(.L_11 - .L_10)
.L_10:
        /*001c*/ 	.word	0x00000000
        /*0020*/ 	.short	0x0002
        /*0022*/ 	.short	0x0010
        /*0024*/ 	.byte	0x00, 0xf5, 0x21, 0x00


	//----- nvinfo : EIATTR_KPARAM_INFO
	.align		4
.L_11:
        /*0028*/ 	.byte	0x04, 0x17
        /*002a*/ 	.short	(.L_13 - .L_12)
.L_12:
        /*002c*/ 	.word	0x00000000
        /*0030*/ 	.short	0x0001
        /*0032*/ 	.short	0x0008
        /*0034*/ 	.byte	0x00, 0xf5, 0x21, 0x00


	//----- nvinfo : EIATTR_KPARAM_INFO
	.align		4
.L_13:
        /*0038*/ 	.byte	0x04, 0x17
        /*003a*/ 	.short	(.L_15 - .L_14)
.L_14:
        /*003c*/ 	.word	0x00000000
        /*0040*/ 	.short	0x0000
        /*0042*/ 	.short	0x0000
        /*0044*/ 	.byte	0x00, 0xf5, 0x21, 0x00


	//----- nvinfo : EIATTR_SPARSE_MMA_MASK
	.align		4
.L_15:
        /*0048*/ 	.byte	0x03, 0x50
        /*004a*/ 	.short	0x0000


	//----- nvinfo : EIATTR_MAXREG_COUNT
	.align		4
        /*004c*/ 	.byte	0x03, 0x1b
        /*004e*/ 	.short	0x00ff


	//----- nvinfo : EIATTR_NUM_BARRIERS
	.align		4
        /*0050*/ 	.byte	0x02, 0x4c
        /*0052*/ 	.byte	0x01
	.zero		1


	//----- nvinfo : EIATTR_MERCURY_ISA_VERSION
	.align		4
        /*0054*/ 	.byte	0x03, 0x5f
        /*0056*/ 	.short	0x0101


	//----- nvinfo : EIATTR_VRC_CTA_INIT_COUNT
	.align		4
        /*0058*/ 	.byte	0x02, 0x4a
	.zero		1
	.zero		1


	//----- nvinfo : EIATTR_EXIT_INSTR_OFFSETS
	.align		4
        /*005c*/ 	.byte	0x04, 0x1c
        /*005e*/ 	.short	(.L_17 - .L_16)


	//   ....[0]....
.L_16:
        /*0060*/ 	.word	0x00000760


	//   ....[1]....
        /*0064*/ 	.word	0x000007b0


	//----- nvinfo : EIATTR_CBANK_PARAM_SIZE
	.align		4
.L_17:
        /*0068*/ 	.byte	0x03, 0x19
        /*006a*/ 	.short	0x001c


	//----- nvinfo : EIATTR_PARAM_CBANK
	.align		4
        /*006c*/ 	.byte	0x04, 0x0a
        /*006e*/ 	.short	(.L_19 - .L_18)
	.align		4
.L_18:
        /*0070*/ 	.word	index@(.nv.constant0._Z18matrixMulOptimizedPfS_S_i)
        /*0074*/ 	.short	0x0380
        /*0076*/ 	.short	0x001c


	//----- nvinfo : EIATTR_SW_WAR
	.align		4
.L_19:
        /*0078*/ 	.byte	0x04, 0x36
        /*007a*/ 	.short	(.L_21 - .L_20)
.L_20:
        /*007c*/ 	.word	0x00000008
.L_21:


//--------------------- .nv.callgraph             --------------------------
	.section	.nv.callgraph,"",@"SHT_CUDA_CALLGRAPH"
	.align	4
	.sectionentsize	8
	.align		4
        /*0000*/ 	.word	0x00000000
	.align		4
        /*0004*/ 	.word	0xffffffff
	.align		4
        /*0008*/ 	.word	0x00000000
	.align		4
        /*000c*/ 	.word	0xfffffffe
	.align		4
        /*0010*/ 	.word	0x00000000
	.align		4
        /*0014*/ 	.word	0xfffffffd
	.align		4
        /*0018*/ 	.word	0x00000000
	.align		4
        /*001c*/ 	.word	0xfffffffc


//--------------------- .text._Z18matrixMulOptimizedPfS_S_i --------------------------
	.section	.text._Z18matrixMulOptimizedPfS_S_i,"ax",@progbits
	.align	128
        .global         _Z18matrixMulOptimizedPfS_S_i
        .type           _Z18matrixMulOptimizedPfS_S_i,@function
        .size           _Z18matrixMulOptimizedPfS_S_i,(.L_x_3 - _Z18matrixMulOptimizedPfS_S_i)
        .other          _Z18matrixMulOptimizedPfS_S_i,@"STO_CUDA_ENTRY STV_DEFAULT"
_Z18matrixMulOptimizedPfS_S_i:
.text._Z18matrixMulOptimizedPfS_S_i:
[----:B------:R-:W-:Y:S01]  /*0000*/  LDC R1, c[0x0][0x37c] ;  /* 0x0000df00ff017b82 */ /* 0x000fe20000000800 */
[----:B------:R-:W0:Y:S07]  /*0010*/  S2R R18, SR_CTAID.Y ;  /* 0x0000000000127919 */ /* 0x000e2e0000002600 */
[----:B------:R-:W1:Y:S01]  /*0020*/  LDC R0, c[0x0][0x398] ;  /* 0x0000e600ff007b82 */ /* 0x000e620000000800 */
[----:B------:R-:W2:Y:S01]  /*0030*/  LDCU.64 UR8, c[0x0][0x358] ;  /* 0x00006b00ff0877ac */ /* 0x000ea20008000a00 */
[----:B------:R-:W-:Y:S01]  /*0040*/  HFMA2 R19, -RZ, RZ, 0, 0 ;  /* 0x00000000ff137431 */ /* 0x000fe200000001ff */
[----:B------:R-:W0:Y:S01]  /*0050*/  S2R R9, SR_TID.Y ;  /* 0x0000000000097919 */ /* 0x000e220000002200 */
[----:B------:R-:W3:Y:S01]  /*0060*/  S2R R5, SR_CTAID.X ;  /* 0x0000000000057919 */ /* 0x000ee20000002500 */
[----:B------:R-:W3:Y:S01]  /*0070*/  S2R R7, SR_TID.X ;  /* 0x0000000000077919 */ /* 0x000ee20000002100 */
[----:B-1----:R-:W-:-:S02]  /*0080*/  ISETP.GE.AND P1, PT, R0, 0x20, PT ;  /* 0x000000200000780c */ /* 0x002fc40003f26270 */
[----:B0-----:R-:W-:Y:S02]  /*0090*/  LEA R18, R18, R9, 0x5 ;  /* 0x0000000912127211 */ /* 0x001fe400078e28ff */
[----:B---3--:R-:W-:-:S04]  /*00a0*/  LEA R17, R5, R7, 0x5 ;  /* 0x0000000705117211 */ /* 0x008fc800078e28ff */
[----:B------:R-:W-:-:S04]  /*00b0*/  VIMNMX R3, PT, PT, R18, R17, !PT ;  /* 0x0000001112037248 */ /* 0x000fc80007fe0100 */
[----:B------:R-:W-:Y:S01]  /*00c0*/  ISETP.GE.AND P0, PT, R3, R0, PT ;  /* 0x000000000300720c */ /* 0x000fe20003f06270 */
[----:B--2---:R-:W-:-:S12]  /*00d0*/  @!P1 BRA `(.L_x_0) ;  /* 0x0000000400a09947 */ /* 0x004fd80003800000 */
[----:B------:R-:W0:Y:S01]  /*00e0*/  S2UR UR6, SR_CgaCtaId ;  /* 0x00000000000679c3 */ /* 0x000e220000008800 */
[----:B------:R-:W-:Y:S01]  /*00f0*/  UMOV UR4, 0x400 ;  /* 0x0000040000047882 */ /* 0x000fe20000000000 */
[----:B------:R-:W-:Y:S01]  /*0100*/  SHF.R.S32.HI R3, RZ, 0x1f, R0 ;  /* 0x0000001fff037819 */ /* 0x000fe20000011400 */
[----:B------:R-:W-:Y:S01]  /*0110*/  UIADD3 UR5, UPT, UPT, UR4, 0x1000, URZ ;  /* 0x0000100004057890 */ /* 0x000fe2000fffe0ff */
[-CC-:B------:R-:W-:Y:S01]  /*0120*/  IMAD R2, R9, R0.reuse, R7.reuse ;  /* 0x0000000009027224 */ /* 0x180fe200078e0207 */
[----:B------:R-:W-:Y:S02]  /*0130*/  MOV R19, RZ ;  /* 0x000000ff00137202 */ /* 0x000fe40000000f00 */
[----:B------:R-:W-:Y:S01]  /*0140*/  LEA.HI R4, R3, R0, RZ, 0x5 ;  /* 0x0000000003047211 */ /* 0x000fe200078f28ff */
[----:B------:R-:W1:Y:S01]  /*0150*/  LDC.64 R22, c[0x0][0x380] ;  /* 0x0000e000ff167b82 */ /* 0x000e620000000a00 */
[----:B------:R-:W-:Y:S01]  /*0160*/  LEA R3, R5, R2, 0x5 ;  /* 0x0000000205037211 */ /* 0x000fe200078e28ff */
[----:B------:R-:W-:Y:S01]  /*0170*/  IMAD R2, R18, R0, R7 ;  /* 0x0000000012027224 */ /* 0x000fe200078e0207 */
[----:B------:R-:W-:-:S04]  /*0180*/  SHF.R.S32.HI R4, RZ, 0x5, R4 ;  /* 0x00000005ff047819 */ /* 0x000fc80000011404 */
[----:B------:R-:W-:Y:S01]  /*0190*/  IADD3 R4, PT, PT, -R4, RZ, RZ ;  /* 0x000000ff04047210 */ /* 0x000fe20007ffe1ff */
[----:B------:R-:W2:Y:S01]  /*01a0*/  LDC.64 R20, c[0x0][0x388] ;  /* 0x0000e200ff147b82 */ /* 0x000ea20000000a00 */
[----:B0-----:R-:W-:Y:S02]  /*01b0*/  ULEA UR4, UR6, UR4, 0x18 ;  /* 0x0000000406047291 */ /* 0x001fe4000f8ec0ff */
[----:B------:R-:W-:-:S04]  /*01c0*/  ULEA UR5, UR6, UR5, 0x18 ;  /* 0x0000000506057291 */ /* 0x000fc8000f8ec0ff */
[----:B------:R-:W-:Y:S02]  /*01d0*/  LEA R16, R9, UR4, 0x7 ;  /* 0x0000000409107c11 */ /* 0x000fe4000f8e38ff */
[C---:B------:R-:W-:Y:S02]  /*01e0*/  LEA R6, R7.reuse, UR5, 0x2 ;  /* 0x0000000507067c11 */ /* 0x040fe4000f8e10ff */
[----:B------:R-:W-:Y:S02]  /*01f0*/  LEA R7, R7, R16, 0x2 ;  /* 0x0000001007077211 */ /* 0x000fe400078e10ff */
[----:B------:R-:W-:-:S07]  /*0200*/  LEA R5, R9, R6, 0x7 ;  /* 0x0000000609057211 */ /* 0x000fce00078e38ff */
.L_x_1:
[----:B-1----:R-:W-:-:S04]  /*0210*/  IMAD.WIDE R8, R2, 0x4, R22 ;  /* 0x0000000402087825 */ /* 0x002fc800078e0216 */
[----:B--2---:R-:W-:Y:S02]  /*0220*/  IMAD.WIDE.U32 R10, R3, 0x4, R20 ;  /* 0x00000004030a7825 */ /* 0x004fe400078e0014 */
[----:B------:R-:W2:Y:S04]  /*0230*/  LDG.E R8, desc[UR8][R8.64] ;  /* 0x0000000808087981 */ /* 0x000ea8000c1e1900 */
[----:B------:R-:W3:Y:S01]  /*0240*/  LDG.E R24, desc[UR8][R10.64] ;  /* 0x000000080a187981 */ /* 0x000ee2000c1e1900 */
[----:B------:R-:W-:Y:S02]  /*0250*/  IADD3 R4, PT, PT, R4, 0x1, RZ ;  /* 0x0000000104047810 */ /* 0x000fe40007ffe0ff */
[----:B------:R-:W-:Y:S02]  /*0260*/  IADD3 R2, PT, PT, R2, 0x20, RZ ;  /* 0x0000002002027810 */ /* 0x000fe40007ffe0ff */
[----:B------:R-:W-:-:S02]  /*0270*/  ISETP.NE.AND P1, PT, R4, RZ, PT ;  /* 0x000000ff0400720c */ /* 0x000fc40003f25270 */
[----:B------:R-:W-:Y:S01]  /*0280*/  LEA R3, R0, R3, 0x5 ;  /* 0x0000000300037211 */ /* 0x000fe200078e28ff */
[----:B--2---:R-:W-:Y:S04]  /*0290*/  STS [R7], R8 ;  /* 0x0000000807007388 */ /* 0x004fe80000000800 */
[----:B---3--:R-:W-:Y:S01]  /*02a0*/  STS [R5], R24 ;  /* 0x0000001805007388 */ /* 0x008fe20000000800 */
[----:B------:R-:W-:Y:S06]  /*02b0*/  BAR.SYNC.DEFER_BLOCKING 0x0 ;  /* 0x0000000000007b1d */ /* 0x000fec0000010000 */
[----:B------:R-:W-:Y:S04]  /*02c0*/  LDS R26, [R6] ;  /* 0x00000000061a7984 */ /* 0x000fe80000000800 */
[----:B------:R-:W0:Y:S04]  /*02d0*/  LDS.128 R12, [R16] ;  /* 0x00000000100c7984 */ /* 0x000e280000000c00 */
[----:B------:R-:W1:Y:S04]  /*02e0*/  LDS R27, [R6+0x80] ;  /* 0x00008000061b7984 */ /* 0x000e680000000800 */
[----:B------:R-:W2:Y:S04]  /*02f0*/  LDS R25, [R6+0x100] ;  /* 0x0001000006197984 */ /* 0x000ea80000000800 */
[----:B------:R-:W-:Y:S01]  /*0300*/  LDS.128 R8, [R16+0x10] ;  /* 0x0000100010087984 */ /* 0x000fe20000000c00 */
[----:B0-----:R-:W-:-:S03]  /*0310*/  FFMA R12, R12, R26, R19 ;  /* 0x0000001a0c0c7223 */ /* 0x001fc60000000013 */
[----:B------:R-:W0:Y:S01]  /*0320*/  LDS R19, [R6+0x180] ;  /* 0x0001800006137984 */ /* 0x000e220000000800 */
[----:B-1----:R-:W-:-:S03]  /*0330*/  FFMA R26, R27, R13, R12 ;  /* 0x0000000d1b1a7223 */ /* 0x002fc6000000000c */
[----:B------:R-:W1:Y:S01]  /*0340*/  LDS R13, [R6+0x200] ;  /* 0x00020000060d7984 */ /* 0x000e620000000800 */
[----:B--2---:R-:W-:-:S03]  /*0350*/  FFMA R14, R25, R14, R26 ;  /* 0x0000000e190e7223 */ /* 0x004fc6000000001a */
[----:B------:R-:W2:Y:S04]  /*0360*/  LDS R12, [R6+0x280] ;  /* 0x00028000060c7984 */ /* 0x000ea80000000800 */
[----:B------:R-:W-:Y:S01]  /*0370*/  LDS R25, [R6+0x380] ;  /* 0x0003800006197984 */ /* 0x000fe20000000800 */
[----:B0-----:R-:W-:-:S03]  /*0380*/  FFMA R15, R19, R15, R14 ;  /* 0x0000000f130f7223 */ /* 0x001fc6000000000e */
[----:B------:R-:W0:Y:S01]  /*0390*/  LDS R19, [R6+0x300] ;  /* 0x0003000006137984 */ /* 0x000e220000000800 */
[----:B-1----:R-:W-:-:S03]  /*03a0*/  FFMA R13, R8, R13, R15 ;  /* 0x0000000d080d7223 */ /* 0x002fc6000000000f */
[----:B------:R-:W-:Y:S01]  /*03b0*/  LDS R8, [R6+0x480] ;  /* 0x0004800006087984 */ /* 0x000fe20000000800 */
[----:B--2---:R-:W-:-:S03]  /*03c0*/  FFMA R24, R12, R9, R13 ;  /* 0x000000090c187223 */ /* 0x004fc6000000000d */
[----:B------:R-:W-:Y:S04]  /*03d0*/  LDS R9, [R6+0x400] ;  /* 0x0004000006097984 */ /* 0x000fe80000000800 */
[----:B------:R-:W1:Y:S01]  /*03e0*/  LDS.128 R12, [R16+0x20] ;  /* 0x00002000100c7984 */ /* 0x000e620000000c00 */
[----:B0-----:R-:W-:-:S03]  /*03f0*/  FFMA R10, R19, R10, R24 ;  /* 0x0000000a130a7223 */ /* 0x001fc60000000018 */
[----:B------:R-:W0:Y:S01]  /*0400*/  LDS R19, [R6+0x500] ;  /* 0x0005000006137984 */ /* 0x000e220000000800 */
[----:B------:R-:W-:-:S03]  /*0410*/  FFMA R11, R25, R11, R10 ;  /* 0x0000000b190b7223 */ /* 0x000fc6000000000a */
[----:B------:R-:W2:Y:S01]  /*0420*/  LDS R25, [R6+0x580] ;  /* 0x0005800006197984 */ /* 0x000ea20000000800 */
[----:B-1----:R-:W-:-:S03]  /*0430*/  FFMA R9, R12, R9, R11 ;  /* 0x000000090c097223 */ /* 0x002fc6000000000b */
[----:B------:R-:W-:Y:S01]  /*0440*/  LDS R12, [R6+0x680] ;  /* 0x00068000060c7984 */ /* 0x000fe20000000800 */
[----:B------:R-:W-:-:S03]  /*0450*/  FFMA R24, R8, R13, R9 ;  /* 0x0000000d08187223 */ /* 0x000fc60000000009 */
[----:B------:R-:W-:Y:S04]  /*0460*/  LDS R13, [R6+0x600] ;  /* 0x00060000060d7984 */ /* 0x000fe80000000800 */
[----:B------:R-:W1:Y:S01]  /*0470*/  LDS.128 R8, [R16+0x30] ;  /* 0x0000300010087984 */ /* 0x000e620000000c00 */
[----:B0-----:R-:W-:-:S03]  /*0480*/  FFMA R14, R19, R14, R24 ;  /* 0x0000000e130e7223 */ /* 0x001fc60000000018 */
[----:B------:R-:W0:Y:S01]  /*0490*/  LDS R19, [R6+0x700] ;  /* 0x0007000006137984 */ /* 0x000e220000000800 */
[----:B--2---:R-:W-:-:S03]  /*04a0*/  FFMA R15, R25, R15, R14 ;  /* 0x0000000f190f7223 */ /* 0x004fc6000000000e */
        /* <DEDUP_REMOVED lines=16> */
[----:B------:R-:W-:Y:S01]  /*05b0*/  LDS R24, [R6+0xc80] ;  /* 0x000c800006187984 */ /* 0x000fe20000000800 */
[----:B--2---:R-:W-:-:S03]  /*05c0*/  FFMA R15, R25, R15, R14 ;  /* 0x0000000f190f7223 */ /* 0x004fc6000000000e */
[----:B------:R-:W0:Y:S04]  /*05d0*/  LDS R25, [R6+0xb00] ;  /* 0x000b000006197984 */ /* 0x000e280000000800 */
[----:B------:R-:W-:Y:S01]  /*05e0*/  LDS R19, [R6+0xd00] ;  /* 0x000d000006137984 */ /* 0x000fe20000000800 */
[----:B-1----:R-:W-:-:S03]  /*05f0*/  FFMA R13, R8, R13, R15 ;  /* 0x0000000d080d7223 */ /* 0x002fc6000000000f */
[----:B------:R-:W1:Y:S01]  /*0600*/  LDS R8, [R6+0xb80] ;  /* 0x000b800006087984 */ /* 0x000e620000000800 */
[----:B------:R-:W-:-:S03]  /*0610*/  FFMA R26, R12, R9, R13 ;  /* 0x000000090c1a7223 */ /* 0x000fc6000000000d */
[----:B------:R-:W-:Y:S04]  /*0620*/  LDS R9, [R6+0xc00] ;  /* 0x000c000006097984 */ /* 0x000fe80000000800 */
[----:B------:R-:W2:Y:S01]  /*0630*/  LDS.128 R12, [R16+0x60] ;  /* 0x00006000100c7984 */ /* 0x000ea20000000c00 */
[----:B0-----:R-:W-:-:S04]  /*0640*/  FFMA R25, R25, R10, R26 ;  /* 0x0000000a19197223 */ /* 0x001fc8000000001a */
[----:B-1----:R-:W-:Y:S02]  /*0650*/  FFMA R11, R8, R11, R25 ;  /* 0x0000000b080b7223 */ /* 0x002fe40000000019 */
[----:B------:R-:W-:Y:S02]  /*0660*/  LDS R25, [R6+0xf80] ;  /* 0x000f800006197984 */ /* 0x000fe40000000800 */
[----:B--2---:R-:W-:Y:S02]  /*0670*/  FFMA R9, R12, R9, R11 ;  /* 0x000000090c097223 */ /* 0x004fe4000000000b */
[----:B------:R-:W0:Y:S02]  /*0680*/  LDS R12, [R6+0xd80] ;  /* 0x000d8000060c7984 */ /* 0x000e240000000800 */
[----:B------:R-:W-:Y:S02]  /*0690*/  FFMA R26, R24, R13, R9 ;  /* 0x0000000d181a7223 */ /* 0x000fe40000000009 */
[----:B------:R-:W-:Y:S02]  /*06a0*/  LDS R13, [R6+0xe00] ;  /* 0x000e0000060d7984 */ /* 0x000fe40000000800 */
[----:B------:R-:W-:-:S02]  /*06b0*/  FFMA R19, R19, R14, R26 ;  /* 0x0000000e13137223 */ /* 0x000fc4000000001a */
[----:B------:R-:W1:Y:S04]  /*06c0*/  LDS.128 R8, [R16+0x70] ;  /* 0x0000700010087984 */ /* 0x000e680000000c00 */
[----:B------:R-:W2:Y:S04]  /*06d0*/  LDS R24, [R6+0xe80] ;  /* 0x000e800006187984 */ /* 0x000ea80000000800 */
[----:B------:R-:W3:Y:S01]  /*06e0*/  LDS R14, [R6+0xf00] ;  /* 0x000f0000060e7984 */ /* 0x000ee20000000800 */
[----:B0-----:R-:W-:-:S04]  /*06f0*/  FFMA R15, R12, R15, R19 ;  /* 0x0000000f0c0f7223 */ /* 0x001fc80000000013 */
[----:B-1----:R-:W-:-:S04]  /*0700*/  FFMA R13, R8, R13, R15 ;  /* 0x0000000d080d7223 */ /* 0x002fc8000000000f */
[----:B--2---:R-:W-:-:S04]  /*0710*/  FFMA R9, R24, R9, R13 ;  /* 0x0000000918097223 */ /* 0x004fc8000000000d */
[----:B---3--:R-:W-:-:S04]  /*0720*/  FFMA R10, R14, R10, R9 ;  /* 0x0000000a0e0a7223 */ /* 0x008fc80000000009 */
[----:B------:R-:W-:Y:S01]  /*0730*/  FFMA R19, R25, R11, R10 ;  /* 0x0000000b19137223 */ /* 0x000fe2000000000a */
[----:B------:R-:W-:Y:S06]  /*0740*/  BAR.SYNC.DEFER_BLOCKING 0x0 ;  /* 0x0000000000007b1d */ /* 0x000fec0000010000 */
[----:B------:R-:W-:Y:S05]  /*0750*/  @P1 BRA `(.L_x_1) ;  /* 0xfffffff800ac1947 */ /* 0x000fea000383ffff */
.L_x_0:
[----:B------:R-:W-:Y:S05]  /*0760*/  @P0 EXIT ;  /* 0x000000000000094d */ /* 0x000fea0003800000 */
[----:B------:R-:W0:Y:S01]  /*0770*/  LDC.64 R2, c[0x0][0x390] ;  /* 0x0000e400ff027b82 */ /* 0x000e220000000a00 */
[----:B------:R-:W-:-:S04]  /*0780*/  IMAD R17, R18, R0, R17 ;  /* 0x0000000012117224 */ /* 0x000fc800078e0211 */
[----:B0-----:R-:W-:-:S05]  /*0790*/  IMAD.WIDE.U32 R2, R17, 0x4, R2 ;  /* 0x0000000411027825 */ /* 0x001fca00078e0002 */
[----:B------:R-:W-:Y:S01]  /*07a0*/  STG.E desc[UR8][R2.64], R19 ;  /* 0x0000001302007986 */ /* 0x000fe2000c101908 */
[----:B------:R-:W-:Y:S05]  /*07b0*/  EXIT ;  /* 0x000000000000794d */ /* 0x000fea0003800000 */
.L_x_2:
[----:B------:R-:W-:-:S00]  /*07c0*/  BRA `(.L_x_2) ;  /* 0xfffffffc00fc7947 */ /* 0x000fc0000383ffff */
[----:B------:R-:W-:-:S00]  /*07d0*/  NOP ;  /* 0x0000000000007918 */ /* 0x000fc00000000000 */
        /* <DEDUP_REMOVED lines=10> */
.L_x_3:


//--------------------- .nv.shared._Z18matrixMulOptimizedPfS_S_i --------------------------
	.section	.nv.shared._Z18matrixMulOptimizedPfS_S_i,"aw",@nobits
	.sectionflags	@""
	.align	4
.nv.shared._Z18matrixMulOptimizedPfS_S_i:
	.zero		9216


//--------------------- .nv.shared.reserved.0     --------------------------
	.section	.nv.shared.reserved.0,"aw",@nobits
	.weak		__nv_reservedSMEM_offset_0_alias
	.size		__nv_reservedSMEM_offset_0_alias, 0, 64
	.other		__nv_reservedSMEM_offset_0_alias,@"STO_CUDA_RESERVED_SHARED STV_DEFAULT"
__nv_reservedSMEM_offset_0_alias:
	.zero		0
	.zero		64


//--------------------- .nv.constant0._Z18matrixMulOptimizedPfS_S_i --------------------------
	.section	.nv.constant0._Z18matrixMulOptimizedPfS_S_i,"a",@progbits
	.sectionflags	@""
	.align	4
.nv.constant0._Z18matrixMulOptimizedPfS_S_i:
	.zero		924


//--------------------- SYMBOLS --------------------------

	.type		.nv.reservedSmem.offset0,@object
	.size		.nv.reservedSmem.offset0,0x4
	.type		.nv.reservedSmem.cap,@object
	.size		.nv.reservedSmem.cap,0x4
